	.headerflags	@"EF_CUDA_TEXMODE_UNIFIED EF_CUDA_64BIT_ADDRESS EF_CUDA_ACCELERATORS EF_CUDA_SM90 EF_CUDA_VIRTUAL_SM(EF_CUDA_SM90)"
	.elftype	@"ET_EXEC"


//--------------------- .nv.info                  --------------------------
	.section	.nv.info,"",@"SHT_CUDA_INFO"
	.align	4


	//----- nvinfo : EIATTR_REGCOUNT
	.align		4
        /*0000*/ 	.byte	0x04, 0x2f
        /*0002*/ 	.short	(.L_3 - .L_2)
	.align		4
.L_2:
        /*0004*/ 	.word	index@(triton_poi_fused__native_batch_norm_legit_no_training_29)
        /*0008*/ 	.word	0x00000012


	//----- nvinfo : EIATTR_MIN_STACK_SIZE
	.align		4
.L_3:
        /*000c*/ 	.byte	0x04, 0x12
        /*000e*/ 	.short	(.L_5 - .L_4)
	.align		4
.L_4:
        /*0010*/ 	.word	index@(triton_poi_fused__native_batch_norm_legit_no_training_29)
        /*0014*/ 	.word	0x00000000


	//----- nvinfo : EIATTR_FRAME_SIZE
	.align		4
.L_5:
        /*0018*/ 	.byte	0x04, 0x11
        /*001a*/ 	.short	(.L_7 - .L_6)
	.align		4
.L_6:
        /*001c*/ 	.word	index@(triton_poi_fused__native_batch_norm_legit_no_training_29)
        /*0020*/ 	.word	0x00000000


	//----- nvinfo : EIATTR_MIN_STACK_SIZE
	.align		4
.L_7:
        /*0024*/ 	.byte	0x04, 0x12
        /*0026*/ 	.short	(.L_9 - .L_8)
	.align		4
.L_8:
        /*0028*/ 	.word	index@(triton_poi_fused__native_batch_norm_legit_no_training_29)
        /*002c*/ 	.word	0x00000000
.L_9:


//--------------------- .nv.info.triton_poi_fused__native_batch_norm_legit_no_training_29 --------------------------
	.section	.nv.info.triton_poi_fused__native_batch_norm_legit_no_training_29,"",@"SHT_CUDA_INFO"
	.sectionflags	@""
	.align	4


	//----- nvinfo : EIATTR_CUDA_API_VERSION
	.align		4
        /*0000*/ 	.byte	0x04, 0x37
        /*0002*/ 	.short	(.L_11 - .L_10)
.L_10:
        /*0004*/ 	.word	0x0000007c


	//----- nvinfo : EIATTR_KPARAM_INFO
	.align		4
.L_11:
        /*0008*/ 	.byte	0x04, 0x17
        /*000a*/ 	.short	(.L_13 - .L_12)
.L_12:
        /*000c*/ 	.word	0x00000000
        /*0010*/ 	.short	0x0006
        /*0012*/ 	.short	0x0030
        /*0014*/ 	.byte	0x00, 0xf0, 0x11, 0x00


	//----- nvinfo : EIATTR_KPARAM_INFO
	.align		4
.L_13:
        /*0018*/ 	.byte	0x04, 0x17
        /*001a*/ 	.short	(.L_15 - .L_14)
.L_14:
        /*001c*/ 	.word	0x00000000
        /*0020*/ 	.short	0x0005
        /*0022*/ 	.short	0x0028
        /*0024*/ 	.byte	0x00, 0xf4, 0x21, 0x00


	//----- nvinfo : EIATTR_KPARAM_INFO
	.align		4
.L_15:
        /*0028*/ 	.byte	0x04, 0x17
        /*002a*/ 	.short	(.L_17 - .L_16)
.L_16:
        /*002c*/ 	.word	0x00000000
        /*0030*/ 	.short	0x0004
        /*0032*/ 	.short	0x0020
        /*0034*/ 	.byte	0x00, 0xf4, 0x21, 0x00


	//----- nvinfo : EIATTR_KPARAM_INFO
	.align		4
.L_17:
        /*0038*/ 	.byte	0x04, 0x17
        /*003a*/ 	.short	(.L_19 - .L_18)
.L_18:
        /*003c*/ 	.word	0x00000000
        /*0040*/ 	.short	0x0003
        /*0042*/ 	.short	0x0018
        /*0044*/ 	.byte	0x00, 0xf4, 0x21, 0x00


	//----- nvinfo : EIATTR_KPARAM_INFO
	.align		4
.L_19:
        /*0048*/ 	.byte	0x04, 0x17
        /*004a*/ 	.short	(.L_21 - .L_20)
.L_20:
        /*004c*/ 	.word	0x00000000
        /*0050*/ 	.short	0x0002
        /*0052*/ 	.short	0x0010
        /*0054*/ 	.byte	0x00, 0xf4, 0x21, 0x00


	//----- nvinfo : EIATTR_KPARAM_INFO
	.align		4
.L_21:
        /*0058*/ 	.byte	0x04, 0x17
        /*005a*/ 	.short	(.L_23 - .L_22)
.L_22:
        /*005c*/ 	.word	0x00000000
        /*0060*/ 	.short	0x0001
        /*0062*/ 	.short	0x0008
        /*0064*/ 	.byte	0x00, 0xf4, 0x21, 0x00


	//----- nvinfo : EIATTR_KPARAM_INFO
	.align		4
.L_23:
        /*0068*/ 	.byte	0x04, 0x17
        /*006a*/ 	.short	(.L_25 - .L_24)
.L_24:
        /*006c*/ 	.word	0x00000000
        /*0070*/ 	.short	0x0000
        /*0072*/ 	.short	0x0000
        /*0074*/ 	.byte	0x00, 0xf4, 0x21, 0x00


	//----- nvinfo : EIATTR_SPARSE_MMA_MASK
	.align		4
.L_25:
        /*0078*/ 	.byte	0x03, 0x50
        /*007a*/ 	.short	0x0000


	//----- nvinfo : EIATTR_MAXREG_COUNT
	.align		4
        /*007c*/ 	.byte	0x03, 0x1b
        /*007e*/ 	.short	0x00ff


	//----- nvinfo : EIATTR_EXIT_INSTR_OFFSETS
	.align		4
        /*0080*/ 	.byte	0x04, 0x1c
        /*0082*/ 	.short	(.L_27 - .L_26)


	//   ....[0]....
.L_26:
        /*0084*/ 	.word	0x00000310


	//   ....[1]....
        /*0088*/ 	.word	0x00000330


	//----- nvinfo : EIATTR_REQNTID
	.align		4
.L_27:
        /*008c*/ 	.byte	0x04, 0x10
        /*008e*/ 	.short	(.L_29 - .L_28)
.L_28:
        /*0090*/ 	.word	0x00000080
        /*0094*/ 	.word	0x00000001
        /*0098*/ 	.word	0x00000001


	//----- nvinfo : EIATTR_CBANK_PARAM_SIZE
	.align		4
.L_29:
        /*009c*/ 	.byte	0x03, 0x19
        /*009e*/ 	.short	0x0034


	//----- nvinfo : EIATTR_PARAM_CBANK
	.align		4
        /*00a0*/ 	.byte	0x04, 0x0a
        /*00a2*/ 	.short	(.L_31 - .L_30)
	.align		4
.L_30:
        /*00a4*/ 	.word	index@(.nv.constant0.triton_poi_fused__native_batch_norm_legit_no_training_29)
        /*00a8*/ 	.short	0x0210
        /*00aa*/ 	.short	0x0034


	//----- nvinfo : EIATTR_SW_WAR
	.align		4
.L_31:
        /*00ac*/ 	.byte	0x04, 0x36
        /*00ae*/ 	.short	(.L_33 - .L_32)
.L_32:
        /*00b0*/ 	.word	0x00000008
.L_33:


//--------------------- .nv.callgraph             --------------------------
	.section	.nv.callgraph,"",@"SHT_CUDA_CALLGRAPH"
	.align	4
	.sectionentsize	8
	.align		4
        /*0000*/ 	.word	0x00000000
	.align		4
        /*0004*/ 	.word	0xffffffff
	.align		4
        /*0008*/ 	.word	0x00000000
	.align		4
        /*000c*/ 	.word	0xfffffffe
	.align		4
        /*0010*/ 	.word	0x00000000
	.align		4
        /*0014*/ 	.word	0xfffffffd
	.align		4
        /*0018*/ 	.word	0x00000000
	.align		4
        /*001c*/ 	.word	0xfffffffc


//--------------------- .nv.constant4             --------------------------
	.section	.nv.constant4,"a",@progbits
	.align	8
	.align		8
.nv.constant4:
        /*0000*/ 	.dword	_$_str
	.align		8
        /*0008*/ 	.dword	_$_str_$_2


//--------------------- .text.triton_poi_fused__native_batch_norm_legit_no_training_29 --------------------------
	.section	.text.triton_poi_fused__native_batch_norm_legit_no_training_29,"ax",@progbits
	.align	128
        .global         triton_poi_fused__native_batch_norm_legit_no_training_29
        .type           triton_poi_fused__native_batch_norm_legit_no_training_29,@function
        .size           triton_poi_fused__native_batch_norm_legit_no_training_29,(.L_x_1 - triton_poi_fused__native_batch_norm_legit_no_training_29)
        .other          triton_poi_fused__native_batch_norm_legit_no_training_29,@"STO_CUDA_ENTRY STV_DEFAULT"
triton_poi_fused__native_batch_norm_legit_no_training_29:
.text.triton_poi_fused__native_batch_norm_legit_no_training_29:
[----:B------:R-:W0:Y:S01]  /*0000*/  LDC R1, c[0x0][0x28] ;  /* 0x00000a00ff017b82 */ /* 0x000e220000000800 */
[----:B------:R-:W1:Y:S07]  /*0010*/  S2R R0, SR_TID.X ;  /* 0x0000000000007919 */ /* 0x000e6e0000002100 */
[----:B------:R-:W2:Y:S01]  /*0020*/  LDC.64 R8, c[0x0][0x220] ;  /* 0x00008800ff087b82 */ /* 0x000ea20000000a00 */
[----:B------:R-:W-:Y:S01]  /*0030*/  HFMA2.MMA R14, -RZ, RZ, 0, 0 ;  /* 0x00000000ff0e7435 */ /* 0x000fe200000001ff */
[----:B------:R-:W-:Y:S01]  /*0040*/  ULDC.64 UR4, c[0x0][0x208] ;  /* 0x0000820000047ab9 */ /* 0x000fe20000000a00 */
[----:B------:R-:W3:Y:S05]  /*0050*/  S2R R3, SR_CTAID.X ;  /* 0x0000000000037919 */ /* 0x000eea0000002500 */
[----:B------:R-:W4:Y:S08]  /*0060*/  LDC.64 R6, c[0x0][0x218] ;  /* 0x00008600ff067b82 */ /* 0x000f300000000a00 */
[----:B------:R-:W5:Y:S08]  /*0070*/  LDC.64 R10, c[0x0][0x228] ;  /* 0x00008a00ff0a7b82 */ /* 0x000f700000000a00 */
[----:B------:R-:W4:Y:S01]  /*0080*/  LDC.64 R12, c[0x0][0x230] ;  /* 0x00008c00ff0c7b82 */ /* 0x000f220000000a00 */
[----:B-1----:R-:W-:-:S02]  /*0090*/  LOP3.LUT R0, R0, 0x7f, RZ, 0xc0, !PT ;  /* 0x0000007f00007812 */ /* 0x002fc400078ec0ff */
[----:B---3--:R-:W-:Y:S02]  /*00a0*/  SHF.R.S32.HI R2, RZ, 0x18, R3 ;  /* 0x00000018ff027819 */ /* 0x008fe40000011403 */
[----:B------:R-:W-:Y:S02]  /*00b0*/  LEA R0, R3, R0, 0x7 ;  /* 0x0000000003007211 */ /* 0x000fe400078e38ff */
[----:B------:R-:W-:Y:S02]  /*00c0*/  SGXT R3, R2, 0x1 ;  /* 0x000000010203781a */ /* 0x000fe40000000200 */
[----:B------:R-:W-:Y:S02]  /*00d0*/  ISETP.GE.AND P2, PT, R0, 0x300, PT ;  /* 0x000003000000780c */ /* 0x000fe40003f46270 */
[----:B------:R-:W-:-:S04]  /*00e0*/  LEA.HI R3, R3, R0, RZ, 0x2 ;  /* 0x0000000003037211 */ /* 0x000fc800078f10ff */
[----:B------:R-:W-:-:S05]  /*00f0*/  SHF.R.S32.HI R3, RZ, 0x2, R3 ;  /* 0x00000002ff037819 */ /* 0x000fca0000011403 */
[----:B------:R-:W-:-:S05]  /*0100*/  IMAD.HI R2, R3, 0x2aaaaaab, RZ ;  /* 0x2aaaaaab03027827 */ /* 0x000fca00078e02ff */
[----:B------:R-:W-:-:S04]  /*0110*/  SHF.R.U32.HI R5, RZ, 0x1f, R2 ;  /* 0x0000001fff057819 */ /* 0x000fc80000011602 */
[----:B------:R-:W-:Y:S02]  /*0120*/  LEA.HI R2, R2, R5, RZ, 0x1d ;  /* 0x0000000502027211 */ /* 0x000fe400078fe8ff */
[----:B------:R-:W1:Y:S03]  /*0130*/  LDC.64 R4, c[0x0][0x210] ;  /* 0x00008400ff047b82 */ /* 0x000e660000000a00 */
[----:B------:R-:W-:-:S04]  /*0140*/  IMAD R15, R2, -0x30, R3 ;  /* 0xffffffd0020f7824 */ /* 0x000fc800078e0203 */
[----:B--2---:R-:W-:-:S05]  /*0150*/  IMAD.WIDE R8, R15, 0x4, R8 ;  /* 0x000000040f087825 */ /* 0x004fca00078e0208 */
[----:B------:R5:W2:Y:S01]  /*0160*/  @!P2 LDG.E.EL R14, desc[UR4][R8.64] ;  /* 0x00000004080ea981 */ /* 0x000aa2000c2e1900 */
[----:B------:R-:W-:Y:S01]  /*0170*/  CS2R R2, SRZ ;  /* 0x0000000000027805 */ /* 0x000fe2000001ff00 */
[----:B----4-:R-:W-:-:S05]  /*0180*/  IMAD.WIDE R6, R15, 0x4, R6 ;  /* 0x000000040f067825 */ /* 0x010fca00078e0206 */
[----:B------:R-:W3:Y:S01]  /*0190*/  @!P2 LDG.E.EL R3, desc[UR4][R6.64] ;  /* 0x000000040603a981 */ /* 0x000ee2000c2e1900 */
[----:B-1----:R-:W-:-:S04]  /*01a0*/  IMAD.WIDE R4, R0, 0x4, R4 ;  /* 0x0000000400047825 */ /* 0x002fc800078e0204 */
[C---:B-----5:R-:W-:Y:S01]  /*01b0*/  IMAD.WIDE R8, R15.reuse, 0x4, R10 ;  /* 0x000000040f087825 */ /* 0x060fe200078e020a */
[----:B------:R1:W3:Y:S03]  /*01c0*/  @!P2 LDG.E R2, desc[UR4][R4.64] ;  /* 0x000000040402a981 */ /* 0x0002e6000c1e1900 */
[----:B0-----:R-:W-:Y:S01]  /*01d0*/  IMAD.WIDE R10, R15, 0x4, R12 ;  /* 0x000000040f0a7825 */ /* 0x001fe200078e020c */
[----:B------:R-:W-:-:S06]  /*01e0*/  CS2R R12, SRZ ;  /* 0x00000000000c7805 */ /* 0x000fcc000001ff00 */
[----:B------:R-:W4:Y:S01]  /*01f0*/  @!P2 LDG.E.EL R12, desc[UR4][R8.64] ;  /* 0x00000004080ca981 */ /* 0x000f22000c2e1900 */
[----:B-1----:R-:W0:Y:S03]  /*0200*/  LDC.64 R4, c[0x0][0x238] ;  /* 0x00008e00ff047b82 */ /* 0x002e260000000a00 */
[----:B------:R-:W4:Y:S01]  /*0210*/  @!P2 LDG.E.EL R13, desc[UR4][R10.64] ;  /* 0x000000040a0da981 */ /* 0x000f22000c2e1900 */
[----:B------:R-:W-:Y:S01]  /*0220*/  MOV R6, 0x3e800000 ;  /* 0x3e80000000067802 */ /* 0x000fe20000000f00 */
[----:B--2---:R-:W-:-:S04]  /*0230*/  FADD R14, R14, 9.9999997473787516356e-06 ;  /* 0x3727c5ac0e0e7421 */ /* 0x004fc80000000000 */
[----:B------:R-:W1:Y:S02]  /*0240*/  MUFU.SQRT R15, R14 ;  /* 0x0000000e000f7308 */ /* 0x000e640000002000 */
[C---:B-1----:R-:W-:Y:S02]  /*0250*/  FSETP.GT.AND P0, PT, R15.reuse, 8.50705917302346158658e+37, PT ;  /* 0x7e8000000f00780b */ /* 0x042fe40003f04000 */
[----:B------:R-:W-:-:S11]  /*0260*/  FSETP.GEU.AND P1, PT, R15, 1.175494350822287508e-38, PT ;  /* 0x008000000f00780b */ /* 0x000fd60003f2e000 */
[----:B------:R-:W-:-:S04]  /*0270*/  @P0 FMUL R15, R15, 0.25 ;  /* 0x3e8000000f0f0820 */ /* 0x000fc80000400000 */
[----:B------:R-:W-:-:S06]  /*0280*/  @!P1 FMUL R15, R15, 16777216 ;  /* 0x4b8000000f0f9820 */ /* 0x000fcc0000400000 */
[----:B------:R-:W1:Y:S01]  /*0290*/  MUFU.RCP R15, R15 ;  /* 0x0000000f000f7308 */ /* 0x000e620000001000 */
[----:B------:R-:W-:Y:S01]  /*02a0*/  FSEL R6, R6, 1, P0 ;  /* 0x3f80000006067808 */ /* 0x000fe20000000000 */
[----:B---3--:R-:W-:-:S04]  /*02b0*/  FADD R2, -R3, R2 ;  /* 0x0000000203027221 */ /* 0x008fc80000000100 */
[----:B------:R-:W-:-:S04]  /*02c0*/  @!P1 FMUL R6, R6, 16777216 ;  /* 0x4b80000006069820 */ /* 0x000fc80000400000 */
[----:B-1----:R-:W-:-:S04]  /*02d0*/  FMUL R3, R15, R6 ;  /* 0x000000060f037220 */ /* 0x002fc80000400000 */
[----:B------:R-:W-:Y:S01]  /*02e0*/  FMUL R6, R2, R3 ;  /* 0x0000000302067220 */ /* 0x000fe20000400000 */
[----:B0-----:R-:W-:-:S04]  /*02f0*/  IMAD.WIDE R2, R0, 0x4, R4 ;  /* 0x0000000400027825 */ /* 0x001fc800078e0204 */
[----:B----4-:R-:W-:Y:S01]  /*0300*/  FFMA R13, R6, R12, R13 ;  /* 0x0000000c060d7223 */ /* 0x010fe2000000000d */
[----:B------:R-:W-:Y:S06]  /*0310*/  @P2 EXIT ;  /* 0x000000000000294d */ /* 0x000fec0003800000 */
[----:B------:R-:W-:Y:S01]  /*0320*/  STG.E desc[UR4][R2.64], R13 ;  /* 0x0000000d02007986 */ /* 0x000fe2000c101904 */
[----:B------:R-:W-:Y:S05]  /*0330*/  EXIT ;  /* 0x000000000000794d */ /* 0x000fea0003800000 */
.L_x_0:
[----:B------:R-:W-:-:S00]  /*0340*/  BRA `(.L_x_0) ;  /* 0xfffffffc00fc7947 */ /* 0x000fc0000383ffff */
[----:B------:R-:W-:-:S00]  /*0350*/  NOP ;  /* 0x0000000000007918 */ /* 0x000fc00000000000 */
        /* <DEDUP_REMOVED lines=10> */
.L_x_1:


//--------------------- .nv.global.init           --------------------------
	.section	.nv.global.init,"aw",@progbits
.nv.global.init:
	.type		_$_str,@object
	.size		_$_str,(_$_str_$_2 - _$_str)
_$_str:
        /*0000*/ 	.byte	0x5f, 0x5f, 0x43, 0x55, 0x44, 0x41, 0x5f, 0x46, 0x54, 0x5a, 0x00
	.type		_$_str_$_2,@object
	.size		_$_str_$_2,(.L_1 - _$_str_$_2)
_$_str_$_2:
        /*000b*/ 	.byte	0x5f, 0x5f, 0x43, 0x55, 0x44, 0x41, 0x5f, 0x50, 0x52, 0x45, 0x43, 0x5f, 0x53, 0x51, 0x52, 0x54
        /*001b*/ 	.byte	0x00
.L_1:


//--------------------- .nv.constant0.triton_poi_fused__native_batch_norm_legit_no_training_29 --------------------------
	.section	.nv.constant0.triton_poi_fused__native_batch_norm_legit_no_training_29,"a",@progbits
	.sectionflags	@""
	.align	4
.nv.constant0.triton_poi_fused__native_batch_norm_legit_no_training_29:
	.zero		580
